//
// Generated by NVIDIA NVVM Compiler
//
// Compiler Build ID: CL-36424714
// Cuda compilation tools, release 13.0, V13.0.88
// Based on NVVM 20.0.0
//

.version 9.0
.target sm_100
.address_size 64

	// .globl	_Z20matrixMultiplicationPfS_S_i

.visible .entry _Z20matrixMultiplicationPfS_S_i(
	.param .u64 .ptr .align 1 _Z20matrixMultiplicationPfS_S_i_param_0,
	.param .u64 .ptr .align 1 _Z20matrixMultiplicationPfS_S_i_param_1,
	.param .u64 .ptr .align 1 _Z20matrixMultiplicationPfS_S_i_param_2,
	.param .u32 _Z20matrixMultiplicationPfS_S_i_param_3
)
{
	.reg .pred 	%p<10>;
	.reg .b32 	%r<64>;
	.reg .b32 	%f<68>;
	.reg .b64 	%rd<65>;

	ld.param.u64 	%rd10, [_Z20matrixMultiplicationPfS_S_i_param_0];
	ld.param.u64 	%rd11, [_Z20matrixMultiplicationPfS_S_i_param_1];
	ld.param.u64 	%rd9, [_Z20matrixMultiplicationPfS_S_i_param_2];
	ld.param.u32 	%r37, [_Z20matrixMultiplicationPfS_S_i_param_3];
	cvta.to.global.u64 	%rd1, %rd11;
	cvta.to.global.u64 	%rd2, %rd10;
	mov.u32 	%r1, %tid.x;
	mov.u32 	%r2, %tid.y;
	setp.lt.s32 	%p1, %r37, 1;
	mov.f32 	%f67, 0f00000000;
	@%p1 bra 	$L__BB0_12;
	mul.lo.s32 	%r3, %r37, %r2;
	and.b32  	%r4, %r37, 7;
	setp.lt.u32 	%p2, %r37, 8;
	mov.f32 	%f67, 0f00000000;
	mov.b32 	%r62, 0;
	@%p2 bra 	$L__BB0_4;
	and.b32  	%r62, %r37, 2147483640;
	neg.s32 	%r60, %r62;
	add.s32 	%r59, %r1, %r37;
	shl.b32 	%r8, %r37, 3;
	shl.b32 	%r39, %r37, 1;
	add.s32 	%r58, %r1, %r39;
	mad.lo.s32 	%r57, %r37, 3, %r1;
	shl.b32 	%r40, %r37, 2;
	add.s32 	%r56, %r1, %r40;
	mad.lo.s32 	%r55, %r37, 5, %r1;
	mad.lo.s32 	%r54, %r37, 6, %r1;
	mad.lo.s32 	%r53, %r37, 7, %r1;
	mul.wide.u32 	%rd12, %r1, 4;
	add.s64 	%rd64, %rd1, %rd12;
	mul.wide.u32 	%rd13, %r3, 4;
	add.s64 	%rd14, %rd13, %rd2;
	add.s64 	%rd63, %rd14, 16;
	mov.f32 	%f67, 0f00000000;
	mul.wide.u32 	%rd29, %r8, 4;
$L__BB0_3:
	.pragma "nounroll";
	ld.global.f32 	%f17, [%rd63+-16];
	ld.global.f32 	%f18, [%rd64];
	fma.rn.f32 	%f19, %f17, %f18, %f67;
	ld.global.f32 	%f20, [%rd63+-12];
	mul.wide.u32 	%rd15, %r59, 4;
	add.s64 	%rd16, %rd1, %rd15;
	ld.global.f32 	%f21, [%rd16];
	fma.rn.f32 	%f22, %f20, %f21, %f19;
	ld.global.f32 	%f23, [%rd63+-8];
	mul.wide.u32 	%rd17, %r58, 4;
	add.s64 	%rd18, %rd1, %rd17;
	ld.global.f32 	%f24, [%rd18];
	fma.rn.f32 	%f25, %f23, %f24, %f22;
	ld.global.f32 	%f26, [%rd63+-4];
	mul.wide.u32 	%rd19, %r57, 4;
	add.s64 	%rd20, %rd1, %rd19;
	ld.global.f32 	%f27, [%rd20];
	fma.rn.f32 	%f28, %f26, %f27, %f25;
	ld.global.f32 	%f29, [%rd63];
	mul.wide.u32 	%rd21, %r56, 4;
	add.s64 	%rd22, %rd1, %rd21;
	ld.global.f32 	%f30, [%rd22];
	fma.rn.f32 	%f31, %f29, %f30, %f28;
	ld.global.f32 	%f32, [%rd63+4];
	mul.wide.u32 	%rd23, %r55, 4;
	add.s64 	%rd24, %rd1, %rd23;
	ld.global.f32 	%f33, [%rd24];
	fma.rn.f32 	%f34, %f32, %f33, %f31;
	ld.global.f32 	%f35, [%rd63+8];
	mul.wide.u32 	%rd25, %r54, 4;
	add.s64 	%rd26, %rd1, %rd25;
	ld.global.f32 	%f36, [%rd26];
	fma.rn.f32 	%f37, %f35, %f36, %f34;
	ld.global.f32 	%f38, [%rd63+12];
	mul.wide.u32 	%rd27, %r53, 4;
	add.s64 	%rd28, %rd1, %rd27;
	ld.global.f32 	%f39, [%rd28];
	fma.rn.f32 	%f67, %f38, %f39, %f37;
	add.s32 	%r60, %r60, 8;
	add.s32 	%r59, %r59, %r8;
	add.s32 	%r58, %r58, %r8;
	add.s32 	%r57, %r57, %r8;
	add.s32 	%r56, %r56, %r8;
	add.s32 	%r55, %r55, %r8;
	add.s32 	%r54, %r54, %r8;
	add.s32 	%r53, %r53, %r8;
	add.s64 	%rd64, %rd64, %rd29;
	add.s64 	%rd63, %rd63, 32;
	setp.ne.s32 	%p3, %r60, 0;
	@%p3 bra 	$L__BB0_3;
$L__BB0_4:
	setp.eq.s32 	%p4, %r4, 0;
	@%p4 bra 	$L__BB0_12;
	and.b32  	%r32, %r37, 3;
	setp.lt.u32 	%p5, %r4, 4;
	@%p5 bra 	$L__BB0_7;
	add.s32 	%r41, %r62, %r3;
	mul.wide.u32 	%rd30, %r41, 4;
	add.s64 	%rd31, %rd2, %rd30;
	ld.global.f32 	%f41, [%rd31];
	mad.lo.s32 	%r42, %r62, %r37, %r1;
	mul.wide.u32 	%rd32, %r42, 4;
	add.s64 	%rd33, %rd1, %rd32;
	ld.global.f32 	%f42, [%rd33];
	fma.rn.f32 	%f43, %f41, %f42, %f67;
	cvt.u64.u32 	%rd34, %r3;
	cvt.u64.u32 	%rd35, %r62;
	add.s64 	%rd36, %rd35, %rd34;
	shl.b64 	%rd37, %rd36, 2;
	add.s64 	%rd38, %rd2, %rd37;
	ld.global.f32 	%f44, [%rd38+4];
	add.s32 	%r43, %r42, %r37;
	mul.wide.u32 	%rd39, %r43, 4;
	add.s64 	%rd40, %rd1, %rd39;
	ld.global.f32 	%f45, [%rd40];
	fma.rn.f32 	%f46, %f44, %f45, %f43;
	ld.global.f32 	%f47, [%rd38+8];
	add.s32 	%r44, %r43, %r37;
	mul.wide.u32 	%rd41, %r44, 4;
	add.s64 	%rd42, %rd1, %rd41;
	ld.global.f32 	%f48, [%rd42];
	fma.rn.f32 	%f49, %f47, %f48, %f46;
	ld.global.f32 	%f50, [%rd38+12];
	add.s32 	%r45, %r44, %r37;
	mul.wide.u32 	%rd43, %r45, 4;
	add.s64 	%rd44, %rd1, %rd43;
	ld.global.f32 	%f51, [%rd44];
	fma.rn.f32 	%f67, %f50, %f51, %f49;
	add.s32 	%r62, %r62, 4;
$L__BB0_7:
	setp.eq.s32 	%p6, %r32, 0;
	@%p6 bra 	$L__BB0_12;
	setp.eq.s32 	%p7, %r32, 1;
	@%p7 bra 	$L__BB0_10;
	add.s32 	%r46, %r62, %r3;
	mul.wide.u32 	%rd45, %r46, 4;
	add.s64 	%rd46, %rd2, %rd45;
	ld.global.f32 	%f53, [%rd46];
	mad.lo.s32 	%r47, %r62, %r37, %r1;
	mul.wide.u32 	%rd47, %r47, 4;
	add.s64 	%rd48, %rd1, %rd47;
	ld.global.f32 	%f54, [%rd48];
	fma.rn.f32 	%f55, %f53, %f54, %f67;
	cvt.u64.u32 	%rd49, %r3;
	cvt.u64.u32 	%rd50, %r62;
	add.s64 	%rd51, %rd50, %rd49;
	shl.b64 	%rd52, %rd51, 2;
	add.s64 	%rd53, %rd2, %rd52;
	ld.global.f32 	%f56, [%rd53+4];
	add.s32 	%r48, %r47, %r37;
	mul.wide.u32 	%rd54, %r48, 4;
	add.s64 	%rd55, %rd1, %rd54;
	ld.global.f32 	%f57, [%rd55];
	fma.rn.f32 	%f67, %f56, %f57, %f55;
	add.s32 	%r62, %r62, 2;
$L__BB0_10:
	and.b32  	%r49, %r37, 1;
	setp.eq.b32 	%p8, %r49, 1;
	not.pred 	%p9, %p8;
	@%p9 bra 	$L__BB0_12;
	add.s32 	%r50, %r62, %r3;
	mul.wide.u32 	%rd56, %r50, 4;
	add.s64 	%rd57, %rd2, %rd56;
	ld.global.f32 	%f58, [%rd57];
	mad.lo.s32 	%r51, %r62, %r37, %r1;
	mul.wide.u32 	%rd58, %r51, 4;
	add.s64 	%rd59, %rd1, %rd58;
	ld.global.f32 	%f59, [%rd59];
	fma.rn.f32 	%f67, %f58, %f59, %f67;
$L__BB0_12:
	cvta.to.global.u64 	%rd60, %rd9;
	mad.lo.s32 	%r52, %r37, %r2, %r1;
	mul.wide.s32 	%rd61, %r52, 4;
	add.s64 	%rd62, %rd60, %rd61;
	st.global.f32 	[%rd62], %f67;
	ret;

}


// ===== COMPILED SASS (sm_100) =====

	.target	sm_100

	.elftype	@"ET_EXEC"


//--------------------- .note.nv.tkinfo           --------------------------
	.section	.note.nv.tkinfo,"",@"SHT_NOTE"
	.sectionflags	@"SHF_NOTE_NV_TKINFO"
	.tkinfo
        /*0018*/ 	.word	0x00000002
        /*0030*/ 	.string	""
        /*0030*/ 	.string	"ptxas"
        /*0030*/ 	.string	"Cuda compilation tools, release 13.0, V13.0.88"
        /*0030*/ 	.string	"Build cuda_13.0.r13.0/compiler.36424714_0"
        /*0030*/ 	.string	"-arch sm_100 -m 64 "



//--------------------- .note.nv.cuinfo           --------------------------
	.section	.note.nv.cuinfo,"",@"SHT_NOTE"
	.sectionflags	@"SHF_NOTE_NV_CUINFO"
        /*0018*/ 	.short	0x0002
        /*001a*/ 	.short	0x0064
        /*001c*/ 	.short	0x0082
	.zero		2


//--------------------- .nv.info                  --------------------------
	.section	.nv.info,"",@"SHT_CUDA_INFO"
	.align	4


	//----- nvinfo : EIATTR_REGCOUNT
	.align		4
        /*0000*/ 	.byte	0x04, 0x2f
        /*0002*/ 	.short	(.L_1 - .L_0)
	.align		4
.L_0:
        /*0004*/ 	.word	index@(_Z20matrixMultiplicationPfS_S_i)
        /*0008*/ 	.word	0x00000020


	//----- nvinfo : EIATTR_FRAME_SIZE
	.align		4
.L_1:
        /*000c*/ 	.byte	0x04, 0x11
        /*000e*/ 	.short	(.L_3 - .L_2)
	.align		4
.L_2:
        /*0010*/ 	.word	index@(_Z20matrixMultiplicationPfS_S_i)
        /*0014*/ 	.word	0x00000000


	//----- nvinfo : EIATTR_MIN_STACK_SIZE
	.align		4
.L_3:
        /*0018*/ 	.byte	0x04, 0x12
        /*001a*/ 	.short	(.L_5 - .L_4)
	.align		4
.L_4:
        /*001c*/ 	.word	index@(_Z20matrixMultiplicationPfS_S_i)
        /*0020*/ 	.word	0x00000000
.L_5:


//--------------------- .nv.compat                --------------------------
	.section	.nv.compat,"",@"SHT_CUDA_COMPAT_INFO"
	.align	4
        /*0000*/ 	.byte	0x02, 0x09, 0x00, 0x00, 0x02, 0x02, 0x01, 0x00, 0x02, 0x05, 0x05, 0x00, 0x03, 0x07, 0x01, 0x01
        /*0010*/ 	.byte	0x02, 0x03, 0x00, 0x00, 0x02, 0x06, 0x01, 0x00, 0x04, 0x0b, 0x08, 0x00, 0x09, 0x00, 0x00, 0x00
        /*0020*/ 	.byte	0x00, 0x00, 0x00, 0x00


//--------------------- .nv.info._Z20matrixMultiplicationPfS_S_i --------------------------
	.section	.nv.info._Z20matrixMultiplicationPfS_S_i,"",@"SHT_CUDA_INFO"
	.sectionflags	@""
	.align	4


	//----- nvinfo : EIATTR_CUDA_API_VERSION
	.align		4
        /*0000*/ 	.byte	0x04, 0x37
        /*0002*/ 	.short	(.L_7 - .L_6)
.L_6:
        /*0004*/ 	.word	0x00000082


	//----- nvinfo : EIATTR_KPARAM_INFO
	.align		4
.L_7:
        /*0008*/ 	.byte	0x04, 0x17
        /*000a*/ 	.short	(.L_9 - .L_8)
.L_8:
        /*000c*/ 	.word	0x00000000
        /*0010*/ 	.short	0x0003
        /*0012*/ 	.short	0x0018
        /*0014*/ 	.byte	0x00, 0xf0, 0x11, 0x00


	//----- nvinfo : EIATTR_KPARAM_INFO
	.align		4
.L_9:
        /*0018*/ 	.byte	0x04, 0x17
        /*001a*/ 	.short	(.L_11 - .L_10)
.L_10:
        /*001c*/ 	.word	0x00000000
        /*0020*/ 	.short	0x0002
        /*0022*/ 	.short	0x0010
        /*0024*/ 	.byte	0x00, 0xf5, 0x21, 0x00


	//----- nvinfo : EIATTR_KPARAM_INFO
	.align		4
.L_11:
        /*0028*/ 	.byte	0x04, 0x17
        /*002a*/ 	.short	(.L_13 - .L_12)
.L_12:
        /*002c*/ 	.word	0x00000000
        /*0030*/ 	.short	0x0001
        /*0032*/ 	.short	0x0008
        /*0034*/ 	.byte	0x00, 0xf5, 0x21, 0x00


	//----- nvinfo : EIATTR_KPARAM_INFO
	.align		4
.L_13:
        /*0038*/ 	.byte	0x04, 0x17
        /*003a*/ 	.short	(.L_15 - .L_14)
.L_14:
        /*003c*/ 	.word	0x00000000
        /*0040*/ 	.short	0x0000
        /*0042*/ 	.short	0x0000
        /*0044*/ 	.byte	0x00, 0xf5, 0x21, 0x00


	//----- nvinfo : EIATTR_SPARSE_MMA_MASK
	.align		4
.L_15:
        /*0048*/ 	.byte	0x03, 0x50
        /*004a*/ 	.short	0x0000


	//----- nvinfo : EIATTR_MAXREG_COUNT
	.align		4
        /*004c*/ 	.byte	0x03, 0x1b
        /*004e*/ 	.short	0x00ff


	//----- nvinfo : EIATTR_MERCURY_ISA_VERSION
	.align		4
        /*0050*/ 	.byte	0x03, 0x5f
        /*0052*/ 	.short	0x0101


	//----- nvinfo : EIATTR_VRC_CTA_INIT_COUNT
	.align		4
        /*0054*/ 	.byte	0x02, 0x4a
	.zero		1
	.zero		1


	//----- nvinfo : EIATTR_EXIT_INSTR_OFFSETS
	.align		4
        /*0058*/ 	.byte	0x04, 0x1c
        /*005a*/ 	.short	(.L_17 - .L_16)


	//   ....[0]....
.L_16:
        /*005c*/ 	.word	0x00000960


	//----- nvinfo : EIATTR_CBANK_PARAM_SIZE
	.align		4
.L_17:
        /*0060*/ 	.byte	0x03, 0x19
        /*0062*/ 	.short	0x001c


	//----- nvinfo : EIATTR_PARAM_CBANK
	.align		4
        /*0064*/ 	.byte	0x04, 0x0a
        /*0066*/ 	.short	(.L_19 - .L_18)
	.align		4
.L_18:
        /*0068*/ 	.word	index@(.nv.constant0._Z20matrixMultiplicationPfS_S_i)
        /*006c*/ 	.short	0x0380
        /*006e*/ 	.short	0x001c


	//----- nvinfo : EIATTR_SW_WAR
	.align		4
.L_19:
        /*0070*/ 	.byte	0x04, 0x36
        /*0072*/ 	.short	(.L_21 - .L_20)
.L_20:
        /*0074*/ 	.word	0x00000008
.L_21:


//--------------------- .nv.callgraph             --------------------------
	.section	.nv.callgraph,"",@"SHT_CUDA_CALLGRAPH"
	.align	4
	.sectionentsize	8
	.align		4
        /*0000*/ 	.word	0x00000000
	.align		4
        /*0004*/ 	.word	0xffffffff
	.align		4
        /*0008*/ 	.word	0x00000000
	.align		4
        /*000c*/ 	.word	0xfffffffe
	.align		4
        /*0010*/ 	.word	0x00000000
	.align		4
        /*0014*/ 	.word	0xfffffffd
	.align		4
        /*0018*/ 	.word	0x00000000
	.align		4
        /*001c*/ 	.word	0xfffffffc


//--------------------- .text._Z20matrixMultiplicationPfS_S_i --------------------------
	.section	.text._Z20matrixMultiplicationPfS_S_i,"ax",@progbits
	.align	128
        .global         _Z20matrixMultiplicationPfS_S_i
        .type           _Z20matrixMultiplicationPfS_S_i,@function
        .size           _Z20matrixMultiplicationPfS_S_i,(.L_x_5 - _Z20matrixMultiplicationPfS_S_i)
        .other          _Z20matrixMultiplicationPfS_S_i,@"STO_CUDA_ENTRY STV_DEFAULT"
_Z20matrixMultiplicationPfS_S_i:
.text._Z20matrixMultiplicationPfS_S_i:
[----:B------:R-:W-:Y:S08]  /*0000*/  LDC R1, c[0x0][0x37c] ;  /* 0x0000df00ff017b82 */ /* 0x000ff00000000800 */
[----:B------:R-:W0:Y:S01]  /*0010*/  LDC R0, c[0x0][0x398] ;  /* 0x0000e600ff007b82 */ /* 0x000e220000000800 */
[----:B------:R-:W1:Y:S01]  /*0020*/  S2R R3, SR_TID.X ;  /* 0x0000000000037919 */ /* 0x000e620000002100 */
[----:B------:R-:W2:Y:S01]  /*0030*/  LDCU.64 UR4, c[0x0][0x358] ;  /* 0x00006b00ff0477ac */ /* 0x000ea20008000a00 */
[----:B------:R-:W-:Y:S01]  /*0040*/  HFMA2 R20, -RZ, RZ, 0, 0 ;  /* 0x00000000ff147431 */ /* 0x000fe200000001ff */
[----:B------:R-:W3:Y:S01]  /*0050*/  S2R R5, SR_TID.Y ;  /* 0x0000000000057919 */ /* 0x000ee20000002200 */
[----:B0-----:R-:W-:-:S13]  /*0060*/  ISETP.GE.AND P0, PT, R0, 0x1, PT ;  /* 0x000000010000780c */ /* 0x001fda0003f06270 */
[----:B-123--:R-:W-:Y:S05]  /*0070*/  @!P0 BRA `(.L_x_0) ;  /* 0x0000000800288947 */ /* 0x00efea0003800000 */
[C---:B------:R-:W-:Y:S01]  /*0080*/  ISETP.GE.U32.AND P1, PT, R0.reuse, 0x8, PT ;  /* 0x000000080000780c */ /* 0x040fe20003f26070 */
[----:B------:R-:W-:Y:S01]  /*0090*/  IMAD R6, R5, R0, RZ ;  /* 0x0000000005067224 */ /* 0x000fe200078e02ff */
[----:B------:R-:W-:Y:S02]  /*00a0*/  LOP3.LUT R4, R0, 0x7, RZ, 0xc0, !PT ;  /* 0x0000000700047812 */ /* 0x000fe400078ec0ff */
[----:B------:R-:W-:Y:S02]  /*00b0*/  MOV R20, RZ ;  /* 0x000000ff00147202 */ /* 0x000fe40000000f00 */
[----:B------:R-:W-:Y:S02]  /*00c0*/  ISETP.NE.AND P0, PT, R4, RZ, PT ;  /* 0x000000ff0400720c */ /* 0x000fe40003f05270 */
[----:B------:R-:W-:-:S05]  /*00d0*/  MOV R7, RZ ;  /* 0x000000ff00077202 */ /* 0x000fca0000000f00 */
[----:B------:R-:W-:Y:S06]  /*00e0*/  @!P1 BRA `(.L_x_1) ;  /* 0x0000000000fc9947 */ /* 0x000fec0003800000 */
[----:B------:R-:W0:Y:S01]  /*00f0*/  LDC.64 R8, c[0x0][0x380] ;  /* 0x0000e000ff087b82 */ /* 0x000e220000000a00 */
[C---:B------:R-:W-:Y:S01]  /*0100*/  LOP3.LUT R7, R0.reuse, 0x7ffffff8, RZ, 0xc0, !PT ;  /* 0x7ffffff800077812 */ /* 0x040fe200078ec0ff */
[C-C-:B------:R-:W-:Y:S01]  /*0110*/  IMAD R11, R0.reuse, 0x3, R3.reuse ;  /* 0x00000003000b7824 */ /* 0x140fe200078e0203 */
[----:B------:R-:W-:Y:S01]  /*0120*/  IADD3 R2, PT, PT, R3, R0, RZ ;  /* 0x0000000003027210 */ /* 0x000fe20007ffe0ff */
[C-C-:B------:R-:W-:Y:S01]  /*0130*/  IMAD R29, R0.reuse, 0x5, R3.reuse ;  /* 0x00000005001d7824 */ /* 0x140fe200078e0203 */
[C---:B------:R-:W-:Y:S01]  /*0140*/  SHF.L.U32 R10, R0.reuse, 0x3, RZ ;  /* 0x00000003000a7819 */ /* 0x040fe200000006ff */
[C-C-:B------:R-:W-:Y:S01]  /*0150*/  IMAD R26, R0.reuse, 0x6, R3.reuse ;  /* 0x00000006001a7824 */ /* 0x140fe200078e0203 */
[C---:B------:R-:W-:Y:S01]  /*0160*/  LEA R27, R0.reuse, R3, 0x2 ;  /* 0x00000003001b7211 */ /* 0x040fe200078e10ff */
[----:B------:R-:W1:Y:S01]  /*0170*/  LDC.64 R12, c[0x0][0x388] ;  /* 0x0000e200ff0c7b82 */ /* 0x000e620000000a00 */
[----:B------:R-:W-:Y:S01]  /*0180*/  IMAD R28, R0, 0x7, R3 ;  /* 0x00000007001c7824 */ /* 0x000fe200078e0203 */
[----:B------:R-:W-:Y:S01]  /*0190*/  MOV R20, RZ ;  /* 0x000000ff00147202 */ /* 0x000fe20000000f00 */
[----:B0-----:R-:W-:-:S03]  /*01a0*/  IMAD.WIDE.U32 R8, R6, 0x4, R8 ;  /* 0x0000000406087825 */ /* 0x001fc600078e0008 */
[----:B------:R-:W-:Y:S01]  /*01b0*/  IADD3 R19, P1, PT, R8, 0x10, RZ ;  /* 0x0000001008137810 */ /* 0x000fe20007f3e0ff */
[----:B------:R-:W-:Y:S02]  /*01c0*/  IMAD.MOV R8, RZ, RZ, -R7 ;  /* 0x000000ffff087224 */ /* 0x000fe400078e0a07 */
[----:B-1----:R-:W-:Y:S01]  /*01d0*/  IMAD.WIDE.U32 R16, R3, 0x4, R12 ;  /* 0x0000000403107825 */ /* 0x002fe200078e000c */
[----:B------:R-:W-:Y:S02]  /*01e0*/  IADD3.X R22, PT, PT, RZ, R9, RZ, P1, !PT ;  /* 0x00000009ff167210 */ /* 0x000fe40000ffe4ff */
[----:B------:R-:W-:-:S07]  /*01f0*/  LEA R9, R0, R3, 0x1 ;  /* 0x0000000300097211 */ /* 0x000fce00078e08ff */
.L_x_2:
[----:B------:R-:W-:Y:S02]  /*0200*/  MOV R14, R19 ;  /* 0x00000013000e7202 */ /* 0x000fe40000000f00 */
[----:B------:R-:W-:Y:S01]  /*0210*/  MOV R15, R22 ;  /* 0x00000016000f7202 */ /* 0x000fe20000000f00 */
[--C-:B------:R-:W-:Y:S01]  /*0220*/  IMAD.WIDE.U32 R18, R2, 0x4, R12.reuse ;  /* 0x0000000402127825 */ /* 0x100fe200078e000c */
[----:B------:R-:W2:Y:S04]  /*0230*/  LDG.E R22, desc[UR4][R16.64] ;  /* 0x0000000410167981 */ /* 0x000ea8000c1e1900 */
[----:B------:R-:W2:Y:S04]  /*0240*/  LDG.E R21, desc[UR4][R14.64+-0x10] ;  /* 0xfffff0040e157981 */ /* 0x000ea8000c1e1900 */
[----:B------:R-:W3:Y:S04]  /*0250*/  LDG.E R18, desc[UR4][R18.64] ;  /* 0x0000000412127981 */ /* 0x000ee8000c1e1900 */
[----:B------:R-:W3:Y:S01]  /*0260*/  LDG.E R23, desc[UR4][R14.64+-0xc] ;  /* 0xfffff4040e177981 */ /* 0x000ee2000c1e1900 */
[----:B------:R-:W-:-:S06]  /*0270*/  IMAD.WIDE.U32 R24, R9, 0x4, R12 ;  /* 0x0000000409187825 */ /* 0x000fcc00078e000c */
[----:B------:R-:W4:Y:S04]  /*0280*/  LDG.E R24, desc[UR4][R24.64] ;  /* 0x0000000418187981 */ /* 0x000f28000c1e1900 */
[----:B------:R-:W5:Y:S01]  /*0290*/  LDG.E R25, desc[UR4][R14.64+0x4] ;  /* 0x000004040e197981 */ /* 0x000f62000c1e1900 */
[----:B--2---:R-:W-:-:S03]  /*02a0*/  FFMA R20, R21, R22, R20 ;  /* 0x0000001615147223 */ /* 0x004fc60000000014 */
[----:B------:R-:W4:Y:S01]  /*02b0*/  LDG.E R21, desc[UR4][R14.64+-0x8] ;  /* 0xfffff8040e157981 */ /* 0x000f22000c1e1900 */
[----:B---3--:R-:W-:Y:S01]  /*02c0*/  FFMA R20, R23, R18, R20 ;  /* 0x0000001217147223 */ /* 0x008fe20000000014 */
[----:B------:R-:W-:-:S06]  /*02d0*/  IMAD.WIDE.U32 R22, R11, 0x4, R12 ;  /* 0x000000040b167825 */ /* 0x000fcc00078e000c */
[----:B------:R-:W2:Y:S04]  /*02e0*/  LDG.E R22, desc[UR4][R22.64] ;  /* 0x0000000416167981 */ /* 0x000ea8000c1e1900 */
[----:B------:R-:W2:Y:S01]  /*02f0*/  LDG.E R23, desc[UR4][R14.64+-0x4] ;  /* 0xfffffc040e177981 */ /* 0x000ea2000c1e1900 */
[----:B------:R-:W-:-:S06]  /*0300*/  IMAD.WIDE.U32 R18, R27, 0x4, R12 ;  /* 0x000000041b127825 */ /* 0x000fcc00078e000c */
[----:B------:R-:W3:Y:S04]  /*0310*/  LDG.E R18, desc[UR4][R18.64] ;  /* 0x0000000412127981 */ /* 0x000ee8000c1e1900 */
[----:B------:R-:W3:Y:S01]  /*0320*/  LDG.E R19, desc[UR4][R14.64] ;  /* 0x000000040e137981 */ /* 0x000ee2000c1e1900 */
[----:B----4-:R-:W-:-:S04]  /*0330*/  FFMA R20, R21, R24, R20 ;  /* 0x0000001815147223 */ /* 0x010fc80000000014 */
[----:B--2---:R-:W-:Y:S01]  /*0340*/  FFMA R22, R23, R22, R20 ;  /* 0x0000001617167223 */ /* 0x004fe20000000014 */
[----:B------:R-:W-:-:S06]  /*0350*/  IMAD.WIDE.U32 R20, R29, 0x4, R12 ;  /* 0x000000041d147825 */ /* 0x000fcc00078e000c */
[----:B------:R-:W5:Y:S01]  /*0360*/  LDG.E R20, desc[UR4][R20.64] ;  /* 0x0000000414147981 */ /* 0x000f62000c1e1900 */
[----:B---3--:R-:W-:Y:S01]  /*0370*/  FFMA R24, R19, R18, R22 ;  /* 0x0000001213187223 */ /* 0x008fe20000000016 */
[----:B------:R-:W-:Y:S02]  /*0380*/  IMAD.WIDE.U32 R22, R26, 0x4, R12 ;  /* 0x000000041a167825 */ /* 0x000fe400078e000c */
[----:B------:R-:W2:Y:S04]  /*0390*/  LDG.E R19, desc[UR4][R14.64+0x8] ;  /* 0x000008040e137981 */ /* 0x000ea8000c1e1900 */
[----:B------:R-:W3:Y:S04]  /*03a0*/  LDG.E R21, desc[UR4][R14.64+0xc] ;  /* 0x00000c040e157981 */ /* 0x000ee8000c1e1900 */
[----:B------:R-:W2:Y:S01]  /*03b0*/  LDG.E R22, desc[UR4][R22.64] ;  /* 0x0000000416167981 */ /* 0x000ea2000c1e1900 */
[----:B-----5:R-:W-:Y:S01]  /*03c0*/  FFMA R18, R25, R20, R24 ;  /* 0x0000001419127223 */ /* 0x020fe20000000018 */
[----:B------:R-:W-:-:S06]  /*03d0*/  IMAD.WIDE.U32 R24, R28, 0x4, R12 ;  /* 0x000000041c187825 */ /* 0x000fcc00078e000c */
[----:B------:R-:W3:Y:S01]  /*03e0*/  LDG.E R24, desc[UR4][R24.64] ;  /* 0x0000000418187981 */ /* 0x000ee2000c1e1900 */
[----:B------:R-:W-:Y:S01]  /*03f0*/  IADD3 R8, PT, PT, R8, 0x8, RZ ;  /* 0x0000000808087810 */ /* 0x000fe20007ffe0ff */
[----:B--2---:R-:W-:Y:S01]  /*0400*/  FFMA R18, R19, R22, R18 ;  /* 0x0000001613127223 */ /* 0x004fe20000000012 */
[----:B------:R-:W-:-:S04]  /*0410*/  IADD3 R19, P1, PT, R14, 0x20, RZ ;  /* 0x000000200e137810 */ /* 0x000fc80007f3e0ff */
[----:B------:R-:W-:Y:S02]  /*0420*/  IADD3.X R22, PT, PT, RZ, R15, RZ, P1, !PT ;  /* 0x0000000fff167210 */ /* 0x000fe40000ffe4ff */
[----:B------:R-:W-:Y:S01]  /*0430*/  ISETP.NE.AND P1, PT, R8, RZ, PT ;  /* 0x000000ff0800720c */ /* 0x000fe20003f25270 */
[C---:B------:R-:W-:Y:S01]  /*0440*/  IMAD.IADD R11, R10.reuse, 0x1, R11 ;  /* 0x000000010a0b7824 */ /* 0x040fe200078e020b */
[C---:B------:R-:W-:Y:S01]  /*0450*/  IADD3 R2, PT, PT, R10.reuse, R2, RZ ;  /* 0x000000020a027210 */ /* 0x040fe20007ffe0ff */
[C---:B------:R-:W-:Y:S01]  /*0460*/  IMAD.WIDE.U32 R16, R10.reuse, 0x4, R16 ;  /* 0x000000040a107825 */ /* 0x040fe200078e0010 */
[C---:B------:R-:W-:Y:S02]  /*0470*/  IADD3 R9, PT, PT, R10.reuse, R9, RZ ;  /* 0x000000090a097210 */ /* 0x040fe40007ffe0ff */
[C---:B------:R-:W-:Y:S02]  /*0480*/  IADD3 R27, PT, PT, R10.reuse, R27, RZ ;  /* 0x0000001b0a1b7210 */ /* 0x040fe40007ffe0ff */
[----:B------:R-:W-:-:S02]  /*0490*/  IADD3 R29, PT, PT, R10, R29, RZ ;  /* 0x0000001d0a1d7210 */ /* 0x000fc40007ffe0ff */
[C---:B------:R-:W-:Y:S02]  /*04a0*/  IADD3 R26, PT, PT, R10.reuse, R26, RZ ;  /* 0x0000001a0a1a7210 */ /* 0x040fe40007ffe0ff */
[----:B------:R-:W-:Y:S01]  /*04b0*/  IADD3 R28, PT, PT, R10, R28, RZ ;  /* 0x0000001c0a1c7210 */ /* 0x000fe20007ffe0ff */
[----:B---3--:R-:W-:Y:S01]  /*04c0*/  FFMA R20, R21, R24, R18 ;  /* 0x0000001815147223 */ /* 0x008fe20000000012 */
[----:B------:R-:W-:Y:S06]  /*04d0*/  @P1 BRA `(.L_x_2) ;  /* 0xfffffffc00481947 */ /* 0x000fec000383ffff */
.L_x_1:
[----:B------:R-:W-:Y:S05]  /*04e0*/  @!P0 BRA `(.L_x_0) ;  /* 0x00000004000c8947 */ /* 0x000fea0003800000 */
[----:B------:R-:W-:Y:S02]  /*04f0*/  ISETP.GE.U32.AND P1, PT, R4, 0x4, PT ;  /* 0x000000040400780c */ /* 0x000fe40003f26070 */
[----:B------:R-:W-:-:S04]  /*0500*/  LOP3.LUT R2, R0, 0x3, RZ, 0xc0, !PT ;  /* 0x0000000300027812 */ /* 0x000fc800078ec0ff */
[----:B------:R-:W-:-:S07]  /*0510*/  ISETP.NE.AND P0, PT, R2, RZ, PT ;  /* 0x000000ff0200720c */ /* 0x000fce0003f05270 */
[----:B------:R-:W-:Y:S06]  /*0520*/  @!P1 BRA `(.L_x_3) ;  /* 0x0000000000789947 */ /* 0x000fec0003800000 */
[----:B------:R-:W0:Y:S01]  /*0530*/  LDC.64 R16, c[0x0][0x380] ;  /* 0x0000e000ff107b82 */ /* 0x000e220000000a00 */
[----:B------:R-:W1:Y:S01]  /*0540*/  LDCU.64 UR6, c[0x0][0x380] ;  /* 0x00007000ff0677ac */ /* 0x000e620008000a00 */
[-C--:B------:R-:W-:Y:S01]  /*0550*/  IMAD R15, R7, R0.reuse, R3 ;  /* 0x00000000070f7224 */ /* 0x080fe200078e0203 */
[CC--:B------:R-:W-:Y:S02]  /*0560*/  IADD3 R11, PT, PT, R6.reuse, R7.reuse, RZ ;  /* 0x00000007060b7210 */ /* 0x0c0fe40007ffe0ff */
[----:B------:R-:W-:Y:S02]  /*0570*/  IADD3 R4, P1, PT, R6, R7, RZ ;  /* 0x0000000706047210 */ /* 0x000fe40007f3e0ff */
[----:B------:R-:W-:Y:S01]  /*0580*/  IADD3 R19, PT, PT, R15, R0, RZ ;  /* 0x000000000f137210 */ /* 0x000fe20007ffe0ff */
[----:B------:R-:W2:Y:S04]  /*0590*/  LDC.64 R8, c[0x0][0x388] ;  /* 0x0000e200ff087b82 */ /* 0x000ea80000000a00 */
[----:B------:R-:W-:-:S02]  /*05a0*/  IMAD.IADD R21, R19, 0x1, R0 ;  /* 0x0000000113157824 */ /* 0x000fc400078e0200 */
[----:B0-----:R-:W-:Y:S01]  /*05b0*/  IMAD.WIDE.U32 R16, R11, 0x4, R16 ;  /* 0x000000040b107825 */ /* 0x001fe200078e0010 */
[----:B------:R-:W-:Y:S02]  /*05c0*/  IADD3.X R11, PT, PT, RZ, RZ, RZ, P1, !PT ;  /* 0x000000ffff0b7210 */ /* 0x000fe40000ffe4ff */
[----:B-1----:R-:W-:-:S03]  /*05d0*/  LEA R10, P1, R4, UR6, 0x2 ;  /* 0x00000006040a7c11 */ /* 0x002fc6000f8210ff */
[----:B------:R-:W3:Y:S01]  /*05e0*/  LDG.E R17, desc[UR4][R16.64] ;  /* 0x0000000410117981 */ /* 0x000ee2000c1e1900 */
[----:B------:R-:W-:Y:S01]  /*05f0*/  LEA.HI.X R11, R4, UR7, R11, 0x2, P1 ;  /* 0x00000007040b7c11 */ /* 0x000fe200088f140b */
[----:B--2---:R-:W-:-:S04]  /*0600*/  IMAD.WIDE.U32 R14, R15, 0x4, R8 ;  /* 0x000000040f0e7825 */ /* 0x004fc800078e0008 */
[--C-:B------:R-:W-:Y:S01]  /*0610*/  IMAD.WIDE.U32 R12, R19, 0x4, R8.reuse ;  /* 0x00000004130c7825 */ /* 0x100fe200078e0008 */
[----:B------:R-:W2:Y:S03]  /*0620*/  LDG.E R4, desc[UR4][R10.64+0x4] ;  /* 0x000004040a047981 */ /* 0x000ea6000c1e1900 */
[C---:B------:R-:W-:Y:S01]  /*0630*/  IMAD.WIDE.U32 R18, R21.reuse, 0x4, R8 ;  /* 0x0000000415127825 */ /* 0x040fe200078e0008 */
[----:B------:R-:W3:Y:S01]  /*0640*/  LDG.E R14, desc[UR4][R14.64] ;  /* 0x000000040e0e7981 */ /* 0x000ee2000c1e1900 */
[----:B------:R-:W-:-:S03]  /*0650*/  IADD3 R21, PT, PT, R21, R0, RZ ;  /* 0x0000000015157210 */ /* 0x000fc60007ffe0ff */
[----:B------:R-:W2:Y:S02]  /*0660*/  LDG.E R12, desc[UR4][R12.64] ;  /* 0x000000040c0c7981 */ /* 0x000ea4000c1e1900 */
[----:B------:R-:W-:Y:S02]  /*0670*/  IMAD.WIDE.U32 R8, R21, 0x4, R8 ;  /* 0x0000000415087825 */ /* 0x000fe400078e0008 */
[----:B------:R-:W4:Y:S04]  /*0680*/  LDG.E R18, desc[UR4][R18.64] ;  /* 0x0000000412127981 */ /* 0x000f28000c1e1900 */
[----:B------:R-:W4:Y:S04]  /*0690*/  LDG.E R21, desc[UR4][R10.64+0x8] ;  /* 0x000008040a157981 */ /* 0x000f28000c1e1900 */
[----:B------:R-:W5:Y:S04]  /*06a0*/  LDG.E R23, desc[UR4][R10.64+0xc] ;  /* 0x00000c040a177981 */ /* 0x000f68000c1e1900 */
[----:B------:R-:W5:Y:S01]  /*06b0*/  LDG.E R8, desc[UR4][R8.64] ;  /* 0x0000000408087981 */ /* 0x000f62000c1e1900 */
[----:B------:R-:W-:Y:S01]  /*06c0*/  IADD3 R7, PT, PT, R7, 0x4, RZ ;  /* 0x0000000407077810 */ /* 0x000fe20007ffe0ff */
[----:B---3--:R-:W-:-:S04]  /*06d0*/  FFMA R17, R17, R14, R20 ;  /* 0x0000000e11117223 */ /* 0x008fc80000000014 */
[----:B--2---:R-:W-:-:S04]  /*06e0*/  FFMA R4, R4, R12, R17 ;  /* 0x0000000c04047223 */ /* 0x004fc80000000011 */
[----:B----4-:R-:W-:-:S04]  /*06f0*/  FFMA R4, R21, R18, R4 ;  /* 0x0000001215047223 */ /* 0x010fc80000000004 */
[----:B-----5:R-:W-:-:S07]  /*0700*/  FFMA R20, R23, R8, R4 ;  /* 0x0000000817147223 */ /* 0x020fce0000000004 */
.L_x_3:
[----:B------:R-:W-:Y:S05]  /*0710*/  @!P0 BRA `(.L_x_0) ;  /* 0x0000000000808947 */ /* 0x000fea0003800000 */
[----:B------:R-:W-:Y:S01]  /*0720*/  ISETP.NE.AND P1, PT, R2, 0x1, PT ;  /* 0x000000010200780c */ /* 0x000fe20003f25270 */
[----:B------:R-:W0:Y:S01]  /*0730*/  LDC.64 R18, c[0x0][0x380] ;  /* 0x0000e000ff127b82 */ /* 0x000e220000000a00 */
[----:B------:R-:W-:-:S04]  /*0740*/  LOP3.LUT R2, R0, 0x1, RZ, 0xc0, !PT ;  /* 0x0000000100027812 */ /* 0x000fc800078ec0ff */
[----:B------:R-:W-:-:S03]  /*0750*/  ISETP.NE.U32.AND P0, PT, R2, 0x1, PT ;  /* 0x000000010200780c */ /* 0x000fc60003f05070 */
[----:B------:R-:W1:Y:S04]  /*0760*/  LDC.64 R14, c[0x0][0x388] ;  /* 0x0000e200ff0e7b82 */ /* 0x000e680000000a00 */
[CC--:B------:R-:W-:Y:S01]  /*0770*/  @P1 IADD3 R17, PT, PT, R6.reuse, R7.reuse, RZ ;  /* 0x0000000706111210 */ /* 0x0c0fe20007ffe0ff */
[CC--:B------:R-:W-:Y:S01]  /*0780*/  @P1 IMAD R21, R7.reuse, R0.reuse, R3 ;  /* 0x0000000007151224 */ /* 0x0c0fe200078e0203 */
[----:B------:R-:W-:Y:S02]  /*0790*/  @P1 IADD3 R2, P2, PT, R6, R7, RZ ;  /* 0x0000000706021210 */ /* 0x000fe40007f5e0ff */
[----:B------:R-:W2:Y:S01]  /*07a0*/  @P1 LDC.64 R12, c[0x0][0x380] ;  /* 0x0000e000ff0c1b82 */ /* 0x000ea20000000a00 */
[----:B------:R-:W-:Y:S02]  /*07b0*/  @P1 IADD3 R7, PT, PT, R7, 0x2, RZ ;  /* 0x0000000207071810 */ /* 0x000fe40007ffe0ff */
[----:B------:R-:W-:-:S02]  /*07c0*/  @P1 IADD3 R23, PT, PT, R21, R0, RZ ;  /* 0x0000000015171210 */ /* 0x000fc40007ffe0ff */
[----:B------:R-:W-:-:S03]  /*07d0*/  @P1 IADD3.X R4, PT, PT, RZ, RZ, RZ, P2, !PT ;  /* 0x000000ffff041210 */ /* 0x000fc600017fe4ff */
[----:B------:R-:W3:Y:S01]  /*07e0*/  LDC.64 R8, c[0x0][0x380] ;  /* 0x0000e000ff087b82 */ /* 0x000ee20000000a00 */
[----:B0-----:R-:W-:-:S06]  /*07f0*/  @P1 IMAD.WIDE.U32 R18, R17, 0x4, R18 ;  /* 0x0000000411121825 */ /* 0x001fcc00078e0012 */
[----:B------:R-:W4:Y:S01]  /*0800*/  @P1 LDG.E R19, desc[UR4][R18.64] ;  /* 0x0000000412131981 */ /* 0x000f22000c1e1900 */
[----:B------:R-:W0:Y:S01]  /*0810*/  LDC.64 R10, c[0x0][0x388] ;  /* 0x0000e200ff0a7b82 */ /* 0x000e220000000a00 */
[----:B-1----:R-:W-:Y:S01]  /*0820*/  @P1 IMAD.WIDE.U32 R16, R21, 0x4, R14 ;  /* 0x0000000415101825 */ /* 0x002fe200078e000e */
[----:B------:R-:W-:-:S03]  /*0830*/  @!P0 IADD3 R21, PT, PT, R6, R7, RZ ;  /* 0x0000000706158210 */ /* 0x000fc60007ffe0ff */
[----:B------:R-:W-:Y:S02]  /*0840*/  @P1 IMAD.WIDE.U32 R14, R23, 0x4, R14 ;  /* 0x00000004170e1825 */ /* 0x000fe400078e000e */
[----:B------:R-:W4:Y:S01]  /*0850*/  @P1 LDG.E R16, desc[UR4][R16.64] ;  /* 0x0000000410101981 */ /* 0x000f22000c1e1900 */
[C---:B--2---:R-:W-:Y:S01]  /*0860*/  @P1 LEA R12, P2, R2.reuse, R12, 0x2 ;  /* 0x0000000c020c1211 */ /* 0x044fe200078410ff */
[----:B------:R-:W-:Y:S02]  /*0870*/  @!P0 IMAD R7, R7, R0, R3 ;  /* 0x0000000007078224 */ /* 0x000fe400078e0203 */
[----:B------:R-:W2:Y:S01]  /*0880*/  @P1 LDG.E R14, desc[UR4][R14.64] ;  /* 0x000000040e0e1981 */ /* 0x000ea2000c1e1900 */
[----:B------:R-:W-:Y:S01]  /*0890*/  @P1 LEA.HI.X R13, R2, R13, R4, 0x2, P2 ;  /* 0x0000000d020d1211 */ /* 0x000fe200010f1404 */
[----:B---3--:R-:W-:-:S04]  /*08a0*/  @!P0 IMAD.WIDE.U32 R8, R21, 0x4, R8 ;  /* 0x0000000415088825 */ /* 0x008fc800078e0008 */
[----:B------:R-:W2:Y:S04]  /*08b0*/  @P1 LDG.E R12, desc[UR4][R12.64+0x4] ;  /* 0x000004040c0c1981 */ /* 0x000ea8000c1e1900 */
[----:B------:R-:W3:Y:S01]  /*08c0*/  @!P0 LDG.E R9, desc[UR4][R8.64] ;  /* 0x0000000408098981 */ /* 0x000ee2000c1e1900 */
[----:B0-----:R-:W-:-:S06]  /*08d0*/  @!P0 IMAD.WIDE.U32 R10, R7, 0x4, R10 ;  /* 0x00000004070a8825 */ /* 0x001fcc00078e000a */
[----:B------:R-:W3:Y:S01]  /*08e0*/  @!P0 LDG.E R10, desc[UR4][R10.64] ;  /* 0x000000040a0a8981 */ /* 0x000ee2000c1e1900 */
[----:B----4-:R-:W-:-:S04]  /*08f0*/  @P1 FFMA R19, R19, R16, R20 ;  /* 0x0000001013131223 */ /* 0x010fc80000000014 */
[----:B--2---:R-:W-:-:S04]  /*0900*/  @P1 FFMA R20, R12, R14, R19 ;  /* 0x0000000e0c141223 */ /* 0x004fc80000000013 */
[----:B---3--:R-:W-:-:S07]  /*0910*/  @!P0 FFMA R20, R9, R10, R20 ;  /* 0x0000000a09148223 */ /* 0x008fce0000000014 */
.L_x_0:
[----:B------:R-:W0:Y:S01]  /*0920*/  LDC.64 R6, c[0x0][0x390] ;  /* 0x0000e400ff067b82 */ /* 0x000e220000000a00 */
[----:B------:R-:W-:-:S04]  /*0930*/  IMAD R3, R5, R0, R3 ;  /* 0x0000000005037224 */ /* 0x000fc800078e0203 */
[----:B0-----:R-:W-:-:S05]  /*0940*/  IMAD.WIDE R2, R3, 0x4, R6 ;  /* 0x0000000403027825 */ /* 0x001fca00078e0206 */
[----:B------:R-:W-:Y:S01]  /*0950*/  STG.E desc[UR4][R2.64], R20 ;  /* 0x0000001402007986 */ /* 0x000fe2000c101904 */
[----:B------:R-:W-:Y:S05]  /*0960*/  EXIT ;  /* 0x000000000000794d */ /* 0x000fea0003800000 */
.L_x_4:
[----:B------:R-:W-:-:S00]  /*0970*/  BRA `(.L_x_4) ;  /* 0xfffffffc00fc7947 */ /* 0x000fc0000383ffff */
[----:B------:R-:W-:-:S00]  /*0980*/  NOP ;  /* 0x0000000000007918 */ /* 0x000fc00000000000 */
[----:B------:R-:W-:-:S00]  /*0990*/  NOP ;  /* 0x0000000000007918 */ /* 0x000fc00000000000 */
[----:B------:R-:W-:-:S00]  /*09a0*/  NOP ;  /* 0x0000000000007918 */ /* 0x000fc00000000000 */
[----:B------:R-:W-:-:S00]  /*09b0*/  NOP ;  /* 0x0000000000007918 */ /* 0x000fc00000000000 */
[----:B------:R-:W-:-:S00]  /*09c0*/  NOP ;  /* 0x0000000000007918 */ /* 0x000fc00000000000 */
[----:B------:R-:W-:-:S00]  /*09d0*/  NOP ;  /* 0x0000000000007918 */ /* 0x000fc00000000000 */
[----:B------:R-:W-:-:S00]  /*09e0*/  NOP ;  /* 0x0000000000007918 */ /* 0x000fc00000000000 */
[----:B------:R-:W-:-:S00]  /*09f0*/  NOP ;  /* 0x0000000000007918 */ /* 0x000fc00000000000 */
.L_x_5:


//--------------------- .nv.shared.reserved.0     --------------------------
	.section	.nv.shared.reserved.0,"aw",@nobits
	.weak		__nv_reservedSMEM_offset_0_alias
	.size		__nv_reservedSMEM_offset_0_alias, 0, 64
	.other		__nv_reservedSMEM_offset_0_alias,@"STO_CUDA_RESERVED_SHARED STV_DEFAULT"
__nv_reservedSMEM_offset_0_alias:
	.zero		0
	.zero		64


//--------------------- .nv.constant0._Z20matrixMultiplicationPfS_S_i --------------------------
	.section	.nv.constant0._Z20matrixMultiplicationPfS_S_i,"a",@progbits
	.sectionflags	@""
	.align	4
.nv.constant0._Z20matrixMultiplicationPfS_S_i:
	.zero		924


//--------------------- SYMBOLS --------------------------

	.type		.nv.reservedSmem.offset0,@object
	.size		.nv.reservedSmem.offset0,0x4
